//
// Generated by NVIDIA NVVM Compiler
//
// Compiler Build ID: CL-36424714
// Cuda compilation tools, release 13.0, V13.0.88
// Based on NVVM 20.0.0
//

.version 9.0
.target sm_100
.address_size 64

	// .globl	_Z19calculate_pi_kernelPfifii

.visible .entry _Z19calculate_pi_kernelPfifii(
	.param .u64 .ptr .align 1 _Z19calculate_pi_kernelPfifii_param_0,
	.param .u32 _Z19calculate_pi_kernelPfifii_param_1,
	.param .f32 _Z19calculate_pi_kernelPfifii_param_2,
	.param .u32 _Z19calculate_pi_kernelPfifii_param_3,
	.param .u32 _Z19calculate_pi_kernelPfifii_param_4
)
{
	.reg .pred 	%p<7>;
	.reg .b32 	%r<34>;
	.reg .b32 	%f<46>;
	.reg .b64 	%rd<5>;

	ld.param.u64 	%rd2, [_Z19calculate_pi_kernelPfifii_param_0];
	ld.param.u32 	%r12, [_Z19calculate_pi_kernelPfifii_param_1];
	ld.param.f32 	%f9, [_Z19calculate_pi_kernelPfifii_param_2];
	ld.param.u32 	%r13, [_Z19calculate_pi_kernelPfifii_param_3];
	ld.param.u32 	%r14, [_Z19calculate_pi_kernelPfifii_param_4];
	mov.u32 	%r15, %ctaid.x;
	mov.u32 	%r16, %ntid.x;
	mov.u32 	%r17, %tid.x;
	mad.lo.s32 	%r32, %r15, %r16, %r17;
	setp.ge.s32 	%p1, %r32, %r12;
	@%p1 bra 	$L__BB0_7;
	cvta.to.global.u64 	%rd3, %rd2;
	mul.wide.s32 	%rd4, %r32, 4;
	add.s64 	%rd1, %rd3, %rd4;
	mul.lo.s32 	%r2, %r14, %r13;
	ld.global.f32 	%f45, [%rd1];
	add.s32 	%r18, %r32, %r2;
	max.s32 	%r19, %r12, %r18;
	setp.lt.s32 	%p2, %r18, %r12;
	selp.u32 	%r20, 1, 0, %p2;
	add.s32 	%r21, %r18, %r20;
	sub.s32 	%r22, %r19, %r21;
	div.u32 	%r23, %r22, %r2;
	add.s32 	%r3, %r23, %r20;
	and.b32  	%r24, %r3, 3;
	setp.eq.s32 	%p3, %r24, 3;
	@%p3 bra 	$L__BB0_4;
	add.s32 	%r25, %r3, 1;
	and.b32  	%r26, %r25, 3;
	neg.s32 	%r30, %r26;
$L__BB0_3:
	.pragma "nounroll";
	cvt.rn.f32.s32 	%f11, %r32;
	add.f32 	%f12, %f11, 0f3F000000;
	mul.f32 	%f13, %f9, %f12;
	fma.rn.f32 	%f14, %f13, %f13, 0f3F800000;
	mov.f32 	%f15, 0f40800000;
	div.rn.f32 	%f16, %f15, %f14;
	add.f32 	%f45, %f16, %f45;
	add.s32 	%r32, %r32, %r2;
	add.s32 	%r30, %r30, 1;
	setp.ne.s32 	%p4, %r30, 0;
	@%p4 bra 	$L__BB0_3;
$L__BB0_4:
	setp.lt.u32 	%p5, %r3, 3;
	@%p5 bra 	$L__BB0_6;
$L__BB0_5:
	cvt.rn.f32.s32 	%f17, %r32;
	add.f32 	%f18, %f17, 0f3F000000;
	mul.f32 	%f19, %f9, %f18;
	fma.rn.f32 	%f20, %f19, %f19, 0f3F800000;
	mov.f32 	%f21, 0f40800000;
	div.rn.f32 	%f22, %f21, %f20;
	add.f32 	%f23, %f22, %f45;
	add.s32 	%r27, %r32, %r2;
	cvt.rn.f32.s32 	%f24, %r27;
	add.f32 	%f25, %f24, 0f3F000000;
	mul.f32 	%f26, %f9, %f25;
	fma.rn.f32 	%f27, %f26, %f26, 0f3F800000;
	div.rn.f32 	%f28, %f21, %f27;
	add.f32 	%f29, %f28, %f23;
	add.s32 	%r28, %r27, %r2;
	cvt.rn.f32.s32 	%f30, %r28;
	add.f32 	%f31, %f30, 0f3F000000;
	mul.f32 	%f32, %f9, %f31;
	fma.rn.f32 	%f33, %f32, %f32, 0f3F800000;
	div.rn.f32 	%f34, %f21, %f33;
	add.f32 	%f35, %f34, %f29;
	add.s32 	%r29, %r28, %r2;
	cvt.rn.f32.s32 	%f36, %r29;
	add.f32 	%f37, %f36, 0f3F000000;
	mul.f32 	%f38, %f9, %f37;
	fma.rn.f32 	%f39, %f38, %f38, 0f3F800000;
	div.rn.f32 	%f40, %f21, %f39;
	add.f32 	%f45, %f40, %f35;
	add.s32 	%r32, %r29, %r2;
	setp.lt.s32 	%p6, %r32, %r12;
	@%p6 bra 	$L__BB0_5;
$L__BB0_6:
	st.global.f32 	[%rd1], %f45;
$L__BB0_7:
	ret;

}
	// .globl	_Z7kernel1v
.visible .entry _Z7kernel1v()
{


	ret;

}


// ===== COMPILED SASS (sm_100) =====

	.target	sm_100

	.elftype	@"ET_EXEC"


//--------------------- .note.nv.tkinfo           --------------------------
	.section	.note.nv.tkinfo,"",@"SHT_NOTE"
	.sectionflags	@"SHF_NOTE_NV_TKINFO"
	.tkinfo
        /*0018*/ 	.word	0x00000002
        /*0030*/ 	.string	""
        /*0030*/ 	.string	"ptxas"
        /*0030*/ 	.string	"Cuda compilation tools, release 13.0, V13.0.88"
        /*0030*/ 	.string	"Build cuda_13.0.r13.0/compiler.36424714_0"
        /*0030*/ 	.string	"-arch sm_100 -m 64 "



//--------------------- .note.nv.cuinfo           --------------------------
	.section	.note.nv.cuinfo,"",@"SHT_NOTE"
	.sectionflags	@"SHF_NOTE_NV_CUINFO"
        /*0018*/ 	.short	0x0002
        /*001a*/ 	.short	0x0064
        /*001c*/ 	.short	0x0082
	.zero		2


//--------------------- .nv.info                  --------------------------
	.section	.nv.info,"",@"SHT_CUDA_INFO"
	.align	4


	//----- nvinfo : EIATTR_REGCOUNT
	.align		4
        /*0000*/ 	.byte	0x04, 0x2f
        /*0002*/ 	.short	(.L_1 - .L_0)
	.align		4
.L_0:
        /*0004*/ 	.word	index@(_Z19calculate_pi_kernelPfifii)
        /*0008*/ 	.word	0x00000015


	//----- nvinfo : EIATTR_FRAME_SIZE
	.align		4
.L_1:
        /*000c*/ 	.byte	0x04, 0x11
        /*000e*/ 	.short	(.L_3 - .L_2)
	.align		4
.L_2:
        /*0010*/ 	.word	index@($__internal_0_$__cuda_sm3x_div_rn_noftz_f32_slowpath)
        /*0014*/ 	.word	0x00000000


	//----- nvinfo : EIATTR_FRAME_SIZE
	.align		4
.L_3:
        /*0018*/ 	.byte	0x04, 0x11
        /*001a*/ 	.short	(.L_5 - .L_4)
	.align		4
.L_4:
        /*001c*/ 	.word	index@(_Z19calculate_pi_kernelPfifii)
        /*0020*/ 	.word	0x00000000


	//----- nvinfo : EIATTR_REGCOUNT
	.align		4
.L_5:
        /*0024*/ 	.byte	0x04, 0x2f
        /*0026*/ 	.short	(.L_7 - .L_6)
	.align		4
.L_6:
        /*0028*/ 	.word	index@(_Z7kernel1v)
        /*002c*/ 	.word	0x00000004


	//----- nvinfo : EIATTR_FRAME_SIZE
	.align		4
.L_7:
        /*0030*/ 	.byte	0x04, 0x11
        /*0032*/ 	.short	(.L_9 - .L_8)
	.align		4
.L_8:
        /*0034*/ 	.word	index@(_Z7kernel1v)
        /*0038*/ 	.word	0x00000000


	//----- nvinfo : EIATTR_MIN_STACK_SIZE
	.align		4
.L_9:
        /*003c*/ 	.byte	0x04, 0x12
        /*003e*/ 	.short	(.L_11 - .L_10)
	.align		4
.L_10:
        /*0040*/ 	.word	index@(_Z7kernel1v)
        /*0044*/ 	.word	0x00000000


	//----- nvinfo : EIATTR_MIN_STACK_SIZE
	.align		4
.L_11:
        /*0048*/ 	.byte	0x04, 0x12
        /*004a*/ 	.short	(.L_13 - .L_12)
	.align		4
.L_12:
        /*004c*/ 	.word	index@(_Z19calculate_pi_kernelPfifii)
        /*0050*/ 	.word	0x00000000
.L_13:


//--------------------- .nv.compat                --------------------------
	.section	.nv.compat,"",@"SHT_CUDA_COMPAT_INFO"
	.align	4
        /*0000*/ 	.byte	0x02, 0x09, 0x00, 0x00, 0x02, 0x02, 0x01, 0x00, 0x02, 0x05, 0x05, 0x00, 0x03, 0x07, 0x01, 0x01
        /*0010*/ 	.byte	0x02, 0x03, 0x00, 0x00, 0x02, 0x06, 0x01, 0x00, 0x04, 0x0b, 0x08, 0x00, 0x01, 0x00, 0x00, 0x00
        /*0020*/ 	.byte	0x00, 0x00, 0x00, 0x00


//--------------------- .nv.info._Z7kernel1v      --------------------------
	.section	.nv.info._Z7kernel1v,"",@"SHT_CUDA_INFO"
	.sectionflags	@""
	.align	4


	//----- nvinfo : EIATTR_CUDA_API_VERSION
	.align		4
        /*0000*/ 	.byte	0x04, 0x37
        /*0002*/ 	.short	(.L_15 - .L_14)
.L_14:
        /*0004*/ 	.word	0x00000082


	//----- nvinfo : EIATTR_SPARSE_MMA_MASK
	.align		4
.L_15:
        /*0008*/ 	.byte	0x03, 0x50
        /*000a*/ 	.short	0x0000


	//----- nvinfo : EIATTR_MAXREG_COUNT
	.align		4
        /*000c*/ 	.byte	0x03, 0x1b
        /*000e*/ 	.short	0x00ff


	//----- nvinfo : EIATTR_MERCURY_ISA_VERSION
	.align		4
        /*0010*/ 	.byte	0x03, 0x5f
        /*0012*/ 	.short	0x0101


	//----- nvinfo : EIATTR_VRC_CTA_INIT_COUNT
	.align		4
        /*0014*/ 	.byte	0x02, 0x4a
	.zero		1
	.zero		1


	//----- nvinfo : EIATTR_EXIT_INSTR_OFFSETS
	.align		4
        /*0018*/ 	.byte	0x04, 0x1c
        /*001a*/ 	.short	(.L_17 - .L_16)


	//   ....[0]....
.L_16:
        /*001c*/ 	.word	0x00000010


	//----- nvinfo : EIATTR_SW_WAR
	.align		4
.L_17:
        /*0020*/ 	.byte	0x04, 0x36
        /*0022*/ 	.short	(.L_19 - .L_18)
.L_18:
        /*0024*/ 	.word	0x00000008
.L_19:


//--------------------- .nv.info._Z19calculate_pi_kernelPfifii --------------------------
	.section	.nv.info._Z19calculate_pi_kernelPfifii,"",@"SHT_CUDA_INFO"
	.sectionflags	@""
	.align	4


	//----- nvinfo : EIATTR_CUDA_API_VERSION
	.align		4
        /*0000*/ 	.byte	0x04, 0x37
        /*0002*/ 	.short	(.L_21 - .L_20)
.L_20:
        /*0004*/ 	.word	0x00000082


	//----- nvinfo : EIATTR_KPARAM_INFO
	.align		4
.L_21:
        /*0008*/ 	.byte	0x04, 0x17
        /*000a*/ 	.short	(.L_23 - .L_22)
.L_22:
        /*000c*/ 	.word	0x00000000
        /*0010*/ 	.short	0x0004
        /*0012*/ 	.short	0x0014
        /*0014*/ 	.byte	0x00, 0xf0, 0x11, 0x00


	//----- nvinfo : EIATTR_KPARAM_INFO
	.align		4
.L_23:
        /*0018*/ 	.byte	0x04, 0x17
        /*001a*/ 	.short	(.L_25 - .L_24)
.L_24:
        /*001c*/ 	.word	0x00000000
        /*0020*/ 	.short	0x0003
        /*0022*/ 	.short	0x0010
        /*0024*/ 	.byte	0x00, 0xf0, 0x11, 0x00


	//----- nvinfo : EIATTR_KPARAM_INFO
	.align		4
.L_25:
        /*0028*/ 	.byte	0x04, 0x17
        /*002a*/ 	.short	(.L_27 - .L_26)
.L_26:
        /*002c*/ 	.word	0x00000000
        /*0030*/ 	.short	0x0002
        /*0032*/ 	.short	0x000c
        /*0034*/ 	.byte	0x00, 0xf0, 0x11, 0x00


	//----- nvinfo : EIATTR_KPARAM_INFO
	.align		4
.L_27:
        /*0038*/ 	.byte	0x04, 0x17
        /*003a*/ 	.short	(.L_29 - .L_28)
.L_28:
        /*003c*/ 	.word	0x00000000
        /*0040*/ 	.short	0x0001
        /*0042*/ 	.short	0x0008
        /*0044*/ 	.byte	0x00, 0xf0, 0x11, 0x00


	//----- nvinfo : EIATTR_KPARAM_INFO
	.align		4
.L_29:
        /*0048*/ 	.byte	0x04, 0x17
        /*004a*/ 	.short	(.L_31 - .L_30)
.L_30:
        /*004c*/ 	.word	0x00000000
        /*0050*/ 	.short	0x0000
        /*0052*/ 	.short	0x0000
        /*0054*/ 	.byte	0x00, 0xf5, 0x21, 0x00


	//----- nvinfo : EIATTR_SPARSE_MMA_MASK
	.align		4
.L_31:
        /*0058*/ 	.byte	0x03, 0x50
        /*005a*/ 	.short	0x0000


	//----- nvinfo : EIATTR_MAXREG_COUNT
	.align		4
        /*005c*/ 	.byte	0x03, 0x1b
        /*005e*/ 	.short	0x00ff


	//----- nvinfo : EIATTR_MERCURY_ISA_VERSION
	.align		4
        /*0060*/ 	.byte	0x03, 0x5f
        /*0062*/ 	.short	0x0101


	//----- nvinfo : EIATTR_VRC_CTA_INIT_COUNT
	.align		4
        /*0064*/ 	.byte	0x02, 0x4a
	.zero		1
	.zero		1


	//----- nvinfo : EIATTR_EXIT_INSTR_OFFSETS
	.align		4
        /*0068*/ 	.byte	0x04, 0x1c
        /*006a*/ 	.short	(.L_33 - .L_32)


	//   ....[0]....
.L_32:
        /*006c*/ 	.word	0x00000070


	//   ....[1]....
        /*0070*/ 	.word	0x000009e0


	//----- nvinfo : EIATTR_CRS_STACK_SIZE
	.align		4
.L_33:
        /*0074*/ 	.byte	0x04, 0x1e
        /*0076*/ 	.short	(.L_35 - .L_34)
.L_34:
        /*0078*/ 	.word	0x00000000


	//----- nvinfo : EIATTR_CBANK_PARAM_SIZE
	.align		4
.L_35:
        /*007c*/ 	.byte	0x03, 0x19
        /*007e*/ 	.short	0x0018


	//----- nvinfo : EIATTR_PARAM_CBANK
	.align		4
        /*0080*/ 	.byte	0x04, 0x0a
        /*0082*/ 	.short	(.L_37 - .L_36)
	.align		4
.L_36:
        /*0084*/ 	.word	index@(.nv.constant0._Z19calculate_pi_kernelPfifii)
        /*0088*/ 	.short	0x0380
        /*008a*/ 	.short	0x0018


	//----- nvinfo : EIATTR_SW_WAR
	.align		4
.L_37:
        /*008c*/ 	.byte	0x04, 0x36
        /*008e*/ 	.short	(.L_39 - .L_38)
.L_38:
        /*0090*/ 	.word	0x00000008
.L_39:


//--------------------- .nv.callgraph             --------------------------
	.section	.nv.callgraph,"",@"SHT_CUDA_CALLGRAPH"
	.align	4
	.sectionentsize	8
	.align		4
        /*0000*/ 	.word	0x00000000
	.align		4
        /*0004*/ 	.word	0xffffffff
	.align		4
        /*0008*/ 	.word	0x00000000
	.align		4
        /*000c*/ 	.word	0xfffffffe
	.align		4
        /*0010*/ 	.word	0x00000000
	.align		4
        /*0014*/ 	.word	0xfffffffd
	.align		4
        /*0018*/ 	.word	0x00000000
	.align		4
        /*001c*/ 	.word	0xfffffffc


//--------------------- .text._Z7kernel1v         --------------------------
	.section	.text._Z7kernel1v,"ax",@progbits
	.align	128
        .global         _Z7kernel1v
        .type           _Z7kernel1v,@function
        .size           _Z7kernel1v,(.L_x_30 - _Z7kernel1v)
        .other          _Z7kernel1v,@"STO_CUDA_ENTRY STV_DEFAULT"
_Z7kernel1v:
.text._Z7kernel1v:
[----:B------:R-:W-:Y:S01]  /*0000*/  LDC R1, c[0x0][0x37c] ;  /* 0x0000df00ff017b82 */ /* 0x000fe20000000800 */
[----:B------:R-:W-:Y:S05]  /*0010*/  EXIT ;  /* 0x000000000000794d */ /* 0x000fea0003800000 */
.L_x_0:
[----:B------:R-:W-:-:S00]  /*0020*/  BRA `(.L_x_0) ;  /* 0xfffffffc00fc7947 */ /* 0x000fc0000383ffff */
[----:B------:R-:W-:-:S00]  /*0030*/  NOP ;  /* 0x0000000000007918 */ /* 0x000fc00000000000 */
        /* <DEDUP_REMOVED lines=12> */
.L_x_30:


//--------------------- .text._Z19calculate_pi_kernelPfifii --------------------------
	.section	.text._Z19calculate_pi_kernelPfifii,"ax",@progbits
	.align	128
        .global         _Z19calculate_pi_kernelPfifii
        .type           _Z19calculate_pi_kernelPfifii,@function
        .size           _Z19calculate_pi_kernelPfifii,(.L_x_29 - _Z19calculate_pi_kernelPfifii)
        .other          _Z19calculate_pi_kernelPfifii,@"STO_CUDA_ENTRY STV_DEFAULT"
_Z19calculate_pi_kernelPfifii:
.text._Z19calculate_pi_kernelPfifii:
[----:B------:R-:W-:Y:S01]  /*0000*/  LDC R1, c[0x0][0x37c] ;  /* 0x0000df00ff017b82 */ /* 0x000fe20000000800 */
[----:B------:R-:W0:Y:S07]  /*0010*/  S2R R3, SR_TID.X ;  /* 0x0000000000037919 */ /* 0x000e2e0000002100 */
[----:B------:R-:W0:Y:S01]  /*0020*/  S2UR UR4, SR_CTAID.X ;  /* 0x00000000000479c3 */ /* 0x000e220000002500 */
[----:B------:R-:W1:Y:S07]  /*0030*/  LDCU UR8, c[0x0][0x388] ;  /* 0x00007100ff0877ac */ /* 0x000e6e0008000800 */
[----:B------:R-:W0:Y:S02]  /*0040*/  LDC R6, c[0x0][0x360] ;  /* 0x0000d800ff067b82 */ /* 0x000e240000000800 */
[----:B0-----:R-:W-:-:S05]  /*0050*/  IMAD R6, R6, UR4, R3 ;  /* 0x0000000406067c24 */ /* 0x001fca000f8e0203 */
[----:B-1----:R-:W-:-:S13]  /*0060*/  ISETP.GE.AND P0, PT, R6, UR8, PT ;  /* 0x0000000806007c0c */ /* 0x002fda000bf06270 */
[----:B------:R-:W-:Y:S05]  /*0070*/  @P0 EXIT ;  /* 0x000000000000094d */ /* 0x000fea0003800000 */
[----:B------:R-:W0:Y:S01]  /*0080*/  LDC.64 R4, c[0x0][0x380] ;  /* 0x0000e000ff047b82 */ /* 0x000e220000000a00 */
[----:B------:R-:W1:Y:S01]  /*0090*/  LDCU.64 UR6, c[0x0][0x358] ;  /* 0x00006b00ff0677ac */ /* 0x000e620008000a00 */
[----:B------:R-:W2:Y:S01]  /*00a0*/  LDCU.64 UR4, c[0x0][0x390] ;  /* 0x00007200ff0477ac */ /* 0x000ea20008000a00 */
[----:B0-----:R-:W-:-:S05]  /*00b0*/  IMAD.WIDE R4, R6, 0x4, R4 ;  /* 0x0000000406047825 */ /* 0x001fca00078e0204 */
[----:B-1----:R0:W5:Y:S01]  /*00c0*/  LDG.E R7, desc[UR6][R4.64] ;  /* 0x0000000604077981 */ /* 0x002162000c1e1900 */
[----:B--2---:R-:W-:Y:S01]  /*00d0*/  UIMAD UR4, UR5, UR4, URZ ;  /* 0x00000004050472a4 */ /* 0x004fe2000f8e02ff */
[----:B------:R-:W-:Y:S01]  /*00e0*/  BSSY.RECONVERGENT B0, `(.L_x_1) ;  /* 0x0000037000007945 */ /* 0x000fe20003800200 */
[----:B------:R-:W1:Y:S04]  /*00f0*/  LDCU UR5, c[0x0][0x38c] ;  /* 0x00007180ff0577ac */ /* 0x000e680008000800 */
[----:B------:R-:W-:Y:S01]  /*0100*/  IADD3 R0, PT, PT, R6, UR4, RZ ;  /* 0x0000000406007c10 */ /* 0x000fe2000fffe0ff */
[----:B------:R-:W-:Y:S01]  /*0110*/  IMAD R11, RZ, RZ, -UR4 ;  /* 0x80000004ff0b7e24 */ /* 0x000fe2000f8e02ff */
[----:B------:R-:W-:Y:S01]  /*0120*/  ISETP.NE.U32.AND P2, PT, RZ, UR4, PT ;  /* 0x00000004ff007c0c */ /* 0x000fe2000bf45070 */
[----:B------:R-:W2:Y:S01]  /*0130*/  I2F.U32.RP R10, UR4 ;  /* 0x00000004000a7d06 */ /* 0x000ea20008209000 */
[----:B------:R-:W-:-:S02]  /*0140*/  ISETP.GE.AND P0, PT, R0, UR8, PT ;  /* 0x0000000800007c0c */ /* 0x000fc4000bf06270 */
[----:B------:R-:W-:Y:S02]  /*0150*/  VIMNMX R9, PT, PT, R0, UR8, !PT ;  /* 0x0000000800097c48 */ /* 0x000fe4000ffe0100 */
[----:B------:R-:W-:-:S04]  /*0160*/  SEL R8, RZ, 0x1, P0 ;  /* 0x00000001ff087807 */ /* 0x000fc80000000000 */
[----:B------:R-:W-:Y:S01]  /*0170*/  IADD3 R9, PT, PT, R9, -R0, -R8 ;  /* 0x8000000009097210 */ /* 0x000fe20007ffe808 */
[----:B--2---:R-:W2:Y:S02]  /*0180*/  MUFU.RCP R10, R10 ;  /* 0x0000000a000a7308 */ /* 0x004ea40000001000 */
[----:B--2---:R-:W-:-:S06]  /*0190*/  VIADD R2, R10, 0xffffffe ;  /* 0x0ffffffe0a027836 */ /* 0x004fcc0000000000 */
[----:B------:R2:W3:Y:S02]  /*01a0*/  F2I.FTZ.U32.TRUNC.NTZ R3, R2 ;  /* 0x0000000200037305 */ /* 0x0004e4000021f000 */
[----:B--2---:R-:W-:Y:S02]  /*01b0*/  IMAD.MOV.U32 R2, RZ, RZ, RZ ;  /* 0x000000ffff027224 */ /* 0x004fe400078e00ff */
[----:B---3--:R-:W-:-:S04]  /*01c0*/  IMAD R11, R11, R3, RZ ;  /* 0x000000030b0b7224 */ /* 0x008fc800078e02ff */
[----:B------:R-:W-:-:S04]  /*01d0*/  IMAD.HI.U32 R10, R3, R11, R2 ;  /* 0x0000000b030a7227 */ /* 0x000fc800078e0002 */
[----:B------:R-:W-:Y:S02]  /*01e0*/  IMAD.MOV.U32 R2, RZ, RZ, 0x40800000 ;  /* 0x40800000ff027424 */ /* 0x000fe400078e00ff */
[----:B------:R-:W-:-:S04]  /*01f0*/  IMAD.HI.U32 R3, R10, R9, RZ ;  /* 0x000000090a037227 */ /* 0x000fc800078e00ff */
[----:B------:R-:W-:-:S04]  /*0200*/  IMAD.MOV R0, RZ, RZ, -R3 ;  /* 0x000000ffff007224 */ /* 0x000fc800078e0a03 */
[----:B------:R-:W-:-:S05]  /*0210*/  IMAD R9, R0, UR4, R9 ;  /* 0x0000000400097c24 */ /* 0x000fca000f8e0209 */
[----:B------:R-:W-:-:S13]  /*0220*/  ISETP.GE.U32.AND P0, PT, R9, UR4, PT ;  /* 0x0000000409007c0c */ /* 0x000fda000bf06070 */
[----:B------:R-:W-:Y:S01]  /*0230*/  @P0 IADD3 R9, PT, PT, R9, -UR4, RZ ;  /* 0x8000000409090c10 */ /* 0x000fe2000fffe0ff */
[----:B------:R-:W-:-:S03]  /*0240*/  @P0 VIADD R3, R3, 0x1 ;  /* 0x0000000103030836 */ /* 0x000fc60000000000 */
[----:B------:R-:W-:-:S13]  /*0250*/  ISETP.GE.U32.AND P1, PT, R9, UR4, PT ;  /* 0x0000000409007c0c */ /* 0x000fda000bf26070 */
[----:B------:R-:W-:Y:S01]  /*0260*/  @P1 VIADD R3, R3, 0x1 ;  /* 0x0000000103031836 */ /* 0x000fe20000000000 */
[----:B------:R-:W-:-:S04]  /*0270*/  @!P2 LOP3.LUT R3, RZ, UR4, RZ, 0x33, !PT ;  /* 0x00000004ff03ac12 */ /* 0x000fc8000f8e33ff */
[----:B------:R-:W-:-:S04]  /*0280*/  IADD3 R8, PT, PT, R8, R3, RZ ;  /* 0x0000000308087210 */ /* 0x000fc80007ffe0ff */
[----:B------:R-:W-:-:S04]  /*0290*/  LOP3.LUT R0, R8, 0x3, RZ, 0xc0, !PT ;  /* 0x0000000308007812 */ /* 0x000fc800078ec0ff */
[----:B------:R-:W-:-:S13]  /*02a0*/  ISETP.NE.AND P0, PT, R0, 0x3, PT ;  /* 0x000000030000780c */ /* 0x000fda0003f05270 */
[----:B01----:R-:W-:Y:S05]  /*02b0*/  @!P0 BRA `(.L_x_2) ;  /* 0x0000000000648947 */ /* 0x003fea0003800000 */
[----:B------:R-:W-:-:S05]  /*02c0*/  VIADD R0, R8, 0x1 ;  /* 0x0000000108007836 */ /* 0x000fca0000000000 */
[----:B------:R-:W-:-:S04]  /*02d0*/  LOP3.LUT R0, R0, 0x3, RZ, 0xc0, !PT ;  /* 0x0000000300007812 */ /* 0x000fc800078ec0ff */
[----:B------:R-:W-:-:S07]  /*02e0*/  IADD3 R9, PT, PT, -R0, RZ, RZ ;  /* 0x000000ff00097210 */ /* 0x000fce0007ffe1ff */
.L_x_5:
[----:B------:R-:W-:Y:S01]  /*02f0*/  I2FP.F32.S32 R0, R6 ;  /* 0x0000000600007245 */ /* 0x000fe20000201400 */
[----:B------:R-:W-:Y:S01]  /*0300*/  VIADD R9, R9, 0x1 ;  /* 0x0000000109097836 */ /* 0x000fe20000000000 */
[----:B------:R-:W-:Y:S03]  /*0310*/  BSSY.RECONVERGENT B1, `(.L_x_3) ;  /* 0x0000010000017945 */ /* 0x000fe60003800200 */
[----:B------:R-:W-:Y:S01]  /*0320*/  FADD R0, R0, 0.5 ;  /* 0x3f00000000007421 */ /* 0x000fe20000000000 */
[----:B------:R-:W-:-:S03]  /*0330*/  ISETP.NE.AND P2, PT, R9, RZ, PT ;  /* 0x000000ff0900720c */ /* 0x000fc60003f45270 */
[----:B------:R-:W-:-:S04]  /*0340*/  FMUL R0, R0, UR5 ;  /* 0x0000000500007c20 */ /* 0x000fc80008400000 */
[----:B------:R-:W-:-:S04]  /*0350*/  FFMA R11, R0, R0, 1 ;  /* 0x3f800000000b7423 */ /* 0x000fc80000000000 */
[----:B------:R-:W0:Y:S08]  /*0360*/  MUFU.RCP R0, R11 ;  /* 0x0000000b00007308 */ /* 0x000e300000001000 */
[----:B------:R-:W1:Y:S01]  /*0370*/  FCHK P0, R2, R11 ;  /* 0x0000000b02007302 */ /* 0x000e620000000000 */
[----:B0-----:R-:W-:-:S04]  /*0380*/  FFMA R3, -R11, R0, 1 ;  /* 0x3f8000000b037423 */ /* 0x001fc80000000100 */
[----:B------:R-:W-:-:S04]  /*0390*/  FFMA R0, R0, R3, R0 ;  /* 0x0000000300007223 */ /* 0x000fc80000000000 */
[----:B------:R-:W-:-:S04]  /*03a0*/  FFMA R3, R0, 4, RZ ;  /* 0x4080000000037823 */ /* 0x000fc800000000ff */
[----:B------:R-:W-:-:S04]  /*03b0*/  FFMA R10, -R11, R3, 4 ;  /* 0x408000000b0a7423 */ /* 0x000fc80000000103 */
[----:B------:R-:W-:Y:S01]  /*03c0*/  FFMA R0, R0, R10, R3 ;  /* 0x0000000a00007223 */ /* 0x000fe20000000003 */
[----:B-1----:R-:W-:Y:S06]  /*03d0*/  @!P0 BRA `(.L_x_4) ;  /* 0x00000000000c8947 */ /* 0x002fec0003800000 */
[----:B------:R-:W-:Y:S02]  /*03e0*/  MOV R3, R11 ;  /* 0x0000000b00037202 */ /* 0x000fe40000000f00 */
[----:B------:R-:W-:-:S07]  /*03f0*/  MOV R10, 0x410 ;  /* 0x00000410000a7802 */ /* 0x000fce0000000f00 */
[----:B-----5:R-:W-:Y:S05]  /*0400*/  CALL.REL.NOINC `($__internal_0_$__cuda_sm3x_div_rn_noftz_f32_slowpath) ;  /* 0x0000000400787944 */ /* 0x020fea0003c00000 */
.L_x_4:
[----:B------:R-:W-:Y:S05]  /*0410*/  BSYNC.RECONVERGENT B1 ;  /* 0x0000000000017941 */ /* 0x000fea0003800200 */
.L_x_3:
[----:B-----5:R-:W-:Y:S01]  /*0420*/  FADD R7, R0, R7 ;  /* 0x0000000700077221 */ /* 0x020fe20000000000 */
[----:B------:R-:W-:Y:S01]  /*0430*/  VIADD R6, R6, UR4 ;  /* 0x0000000406067c36 */ /* 0x000fe20008000000 */
[----:B------:R-:W-:Y:S06]  /*0440*/  @P2 BRA `(.L_x_5) ;  /* 0xfffffffc00a82947 */ /* 0x000fec000383ffff */
.L_x_2:
[----:B------:R-:W-:Y:S05]  /*0450*/  BSYNC.RECONVERGENT B0 ;  /* 0x0000000000007941 */ /* 0x000fea0003800200 */
.L_x_1:
[----:B------:R-:W-:Y:S01]  /*0460*/  ISETP.GE.U32.AND P0, PT, R8, 0x3, PT ;  /* 0x000000030800780c */ /* 0x000fe20003f06070 */
[----:B------:R-:W0:Y:S01]  /*0470*/  LDCU UR5, c[0x0][0x38c] ;  /* 0x00007180ff0577ac */ /* 0x000e220008000800 */
[----:B------:R-:W-:Y:S01]  /*0480*/  BSSY.RECONVERGENT B0, `(.L_x_6) ;  /* 0x0000054000007945 */ /* 0x000fe20003800200 */
[----:B------:R-:W1:Y:S10]  /*0490*/  LDCU UR8, c[0x0][0x388] ;  /* 0x00007100ff0877ac */ /* 0x000e740008000800 */
[----:B------:R-:W-:Y:S05]  /*04a0*/  @!P0 BRA `(.L_x_7) ;  /* 0x0000000400448947 */ /* 0x000fea0003800000 */
.L_x_16:
[----:B------:R-:W-:Y:S01]  /*04b0*/  I2FP.F32.S32 R0, R6 ;  /* 0x0000000600007245 */ /* 0x000fe20000201400 */
[----:B------:R-:W-:Y:S04]  /*04c0*/  BSSY.RECONVERGENT B1, `(.L_x_8) ;  /* 0x0000010000017945 */ /* 0x000fe80003800200 */
[----:B------:R-:W-:-:S04]  /*04d0*/  FADD R0, R0, 0.5 ;  /* 0x3f00000000007421 */ /* 0x000fc80000000000 */
[----:B0-----:R-:W-:-:S04]  /*04e0*/  FMUL R0, R0, UR5 ;  /* 0x0000000500007c20 */ /* 0x001fc80008400000 */
[----:B------:R-:W-:-:S04]  /*04f0*/  FFMA R9, R0, R0, 1 ;  /* 0x3f80000000097423 */ /* 0x000fc80000000000 */
[----:B------:R-:W0:Y:S08]  /*0500*/  MUFU.RCP R0, R9 ;  /* 0x0000000900007308 */ /* 0x000e300000001000 */
[----:B------:R-:W2:Y:S01]  /*0510*/  FCHK P0, R2, R9 ;  /* 0x0000000902007302 */ /* 0x000ea20000000000 */
[----:B0-----:R-:W-:-:S04]  /*0520*/  FFMA R3, -R9, R0, 1 ;  /* 0x3f80000009037423 */ /* 0x001fc80000000100 */
[----:B------:R-:W-:-:S04]  /*0530*/  FFMA R0, R0, R3, R0 ;  /* 0x0000000300007223 */ /* 0x000fc80000000000 */
[----:B------:R-:W-:-:S04]  /*0540*/  FFMA R3, R0, 4, RZ ;  /* 0x4080000000037823 */ /* 0x000fc800000000ff */
[----:B------:R-:W-:-:S04]  /*0550*/  FFMA R8, -R9, R3, 4 ;  /* 0x4080000009087423 */ /* 0x000fc80000000103 */
[----:B------:R-:W-:Y:S01]  /*0560*/  FFMA R8, R0, R8, R3 ;  /* 0x0000000800087223 */ /* 0x000fe20000000003 */
[----:B--2---:R-:W-:Y:S06]  /*0570*/  @!P0 BRA `(.L_x_9) ;  /* 0x0000000000108947 */ /* 0x004fec0003800000 */
[----:B------:R-:W-:Y:S02]  /*0580*/  MOV R3, R9 ;  /* 0x0000000900037202 */ /* 0x000fe40000000f00 */
[----:B------:R-:W-:-:S07]  /*0590*/  MOV R10, 0x5b0 ;  /* 0x000005b0000a7802 */ /* 0x000fce0000000f00 */
[----:B-1---5:R-:W-:Y:S05]  /*05a0*/  CALL.REL.NOINC `($__internal_0_$__cuda_sm3x_div_rn_noftz_f32_slowpath) ;  /* 0x0000000400107944 */ /* 0x022fea0003c00000 */
[----:B------:R-:W-:-:S07]  /*05b0*/  IMAD.MOV.U32 R8, RZ, RZ, R0 ;  /* 0x000000ffff087224 */ /* 0x000fce00078e0000 */
.L_x_9:
[----:B-1----:R-:W-:Y:S05]  /*05c0*/  BSYNC.RECONVERGENT B1 ;  /* 0x0000000000017941 */ /* 0x002fea0003800200 */
.L_x_8:
[----:B------:R-:W-:Y:S01]  /*05d0*/  IADD3 R6, PT, PT, R6, UR4, RZ ;  /* 0x0000000406067c10 */ /* 0x000fe2000fffe0ff */
[----:B------:R-:W-:Y:S01]  /*05e0*/  BSSY.RECONVERGENT B1, `(.L_x_10) ;  /* 0x0000012000017945 */ /* 0x000fe20003800200 */
[----:B-----5:R-:W-:Y:S02]  /*05f0*/  FADD R7, R8, R7 ;  /* 0x0000000708077221 */ /* 0x020fe40000000000 */
[----:B------:R-:W-:-:S05]  /*0600*/  I2FP.F32.S32 R0, R6 ;  /* 0x0000000600007245 */ /* 0x000fca0000201400 */
[----:B------:R-:W-:-:S04]  /*0610*/  FADD R0, R0, 0.5 ;  /* 0x3f00000000007421 */ /* 0x000fc80000000000 */
        /* <DEDUP_REMOVED lines=10> */
[----:B------:R-:W-:Y:S01]  /*06c0*/  IMAD.MOV.U32 R3, RZ, RZ, R9 ;  /* 0x000000ffff037224 */ /* 0x000fe200078e0009 */
[----:B------:R-:W-:-:S07]  /*06d0*/  MOV R10, 0x6f0 ;  /* 0x000006f0000a7802 */ /* 0x000fce0000000f00 */
[----:B------:R-:W-:Y:S05]  /*06e0*/  CALL.REL.NOINC `($__internal_0_$__cuda_sm3x_div_rn_noftz_f32_slowpath) ;  /* 0x0000000000c07944 */ /* 0x000fea0003c00000 */
[----:B------:R-:W-:-:S07]  /*06f0*/  MOV R10, R0 ;  /* 0x00000000000a7202 */ /* 0x000fce0000000f00 */
.L_x_11:
[----:B------:R-:W-:Y:S05]  /*0700*/  BSYNC.RECONVERGENT B1 ;  /* 0x0000000000017941 */ /* 0x000fea0003800200 */
.L_x_10:
[----:B------:R-:W-:Y:S01]  /*0710*/  VIADD R6, R6, UR4 ;  /* 0x0000000406067c36 */ /* 0x000fe20008000000 */
[----:B------:R-:W-:Y:S01]  /*0720*/  BSSY.RECONVERGENT B1, `(.L_x_12) ;  /* 0x0000012000017945 */ /* 0x000fe20003800200 */
[----:B------:R-:W-:-:S03]  /*0730*/  FADD R7, R7, R10 ;  /* 0x0000000a07077221 */ /* 0x000fc60000000000 */
        /* <DEDUP_REMOVED lines=14> */
[----:B------:R-:W-:Y:S05]  /*0820*/  CALL.REL.NOINC `($__internal_0_$__cuda_sm3x_div_rn_noftz_f32_slowpath) ;  /* 0x0000000000707944 */ /* 0x000fea0003c00000 */
[----:B------:R-:W-:-:S07]  /*0830*/  IMAD.MOV.U32 R8, RZ, RZ, R0 ;  /* 0x000000ffff087224 */ /* 0x000fce00078e0000 */
.L_x_13:
[----:B------:R-:W-:Y:S05]  /*0840*/  BSYNC.RECONVERGENT B1 ;  /* 0x0000000000017941 */ /* 0x000fea0003800200 */
.L_x_12:
[----:B------:R-:W-:Y:S01]  /*0850*/  IADD3 R6, PT, PT, R6, UR4, RZ ;  /* 0x0000000406067c10 */ /* 0x000fe2000fffe0ff */
[----:B------:R-:W-:Y:S01]  /*0860*/  BSSY.RECONVERGENT B1, `(.L_x_14) ;  /* 0x0000011000017945 */ /* 0x000fe20003800200 */
[----:B------:R-:W-:Y:S02]  /*0870*/  FADD R7, R7, R8 ;  /* 0x0000000807077221 */ /* 0x000fe40000000000 */
        /* <DEDUP_REMOVED lines=15> */
.L_x_15:
[----:B------:R-:W-:Y:S05]  /*0970*/  BSYNC.RECONVERGENT B1 ;  /* 0x0000000000017941 */ /* 0x000fea0003800200 */
.L_x_14:
[----:B------:R-:W-:Y:S01]  /*0980*/  IADD3 R6, PT, PT, R6, UR4, RZ ;  /* 0x0000000406067c10 */ /* 0x000fe2000fffe0ff */
[----:B------:R-:W-:-:S03]  /*0990*/  FADD R7, R7, R0 ;  /* 0x0000000007077221 */ /* 0x000fc60000000000 */
[----:B------:R-:W-:-:S13]  /*09a0*/  ISETP.GE.AND P0, PT, R6, UR8, PT ;  /* 0x0000000806007c0c */ /* 0x000fda000bf06270 */
[----:B------:R-:W-:Y:S05]  /*09b0*/  @!P0 BRA `(.L_x_16) ;  /* 0xfffffff800bc8947 */ /* 0x000fea000383ffff */
.L_x_7:
[----:B01----:R-:W-:Y:S05]  /*09c0*/  BSYNC.RECONVERGENT B0 ;  /* 0x0000000000007941 */ /* 0x003fea0003800200 */
.L_x_6:
[----:B-----5:R-:W-:Y:S01]  /*09d0*/  STG.E desc[UR6][R4.64], R7 ;  /* 0x0000000704007986 */ /* 0x020fe2000c101906 */
[----:B------:R-:W-:Y:S05]  /*09e0*/  EXIT ;  /* 0x000000000000794d */ /* 0x000fea0003800000 */
        .weak           $__internal_0_$__cuda_sm3x_div_rn_noftz_f32_slowpath
        .type           $__internal_0_$__cuda_sm3x_div_rn_noftz_f32_slowpath,@function
        .size           $__internal_0_$__cuda_sm3x_div_rn_noftz_f32_slowpath,(.L_x_29 - $__internal_0_$__cuda_sm3x_div_rn_noftz_f32_slowpath)
$__internal_0_$__cuda_sm3x_div_rn_noftz_f32_slowpath:
[----:B------:R-:W-:Y:S01]  /*09f0*/  SHF.R.U32.HI R11, RZ, 0x17, R3 ;  /* 0x00000017ff0b7819 */ /* 0x000fe20000011603 */
[----:B------:R-:W-:Y:S01]  /*0a00*/  BSSY.RECONVERGENT B2, `(.L_x_17) ;  /* 0x0000064000027945 */ /* 0x000fe20003800200 */
[----:B------:R-:W-:Y:S01]  /*0a10*/  SHF.R.U32.HI R0, RZ, 0x17, R2 ;  /* 0x00000017ff007819 */ /* 0x000fe20000011602 */
[----:B------:R-:W-:Y:S01]  /*0a20*/  IMAD.MOV.U32 R14, RZ, RZ, 0x40800000 ;  /* 0x40800000ff0e7424 */ /* 0x000fe200078e00ff */
[----:B------:R-:W-:Y:S02]  /*0a30*/  LOP3.LUT R11, R11, 0xff, RZ, 0xc0, !PT ;  /* 0x000000ff0b0b7812 */ /* 0x000fe400078ec0ff */
[----:B------:R-:W-:-:S03]  /*0a40*/  LOP3.LUT R13, R0, 0xff, RZ, 0xc0, !PT ;  /* 0x000000ff000d7812 */ /* 0x000fc600078ec0ff */
[----:B------:R-:W-:Y:S01]  /*0a50*/  VIADD R16, R11, 0xffffffff ;  /* 0xffffffff0b107836 */ /* 0x000fe20000000000 */
[----:B------:R-:W-:-:S04]  /*0a60*/  IADD3 R15, PT, PT, R13, -0x1, RZ ;  /* 0xffffffff0d0f7810 */ /* 0x000fc80007ffe0ff */
[----:B------:R-:W-:-:S04]  /*0a70*/  ISETP.GT.U32.AND P0, PT, R16, 0xfd, PT ;  /* 0x000000fd1000780c */ /* 0x000fc80003f04070 */
[----:B------:R-:W-:-:S13]  /*0a80*/  ISETP.GT.U32.OR P0, PT, R15, 0xfd, P0 ;  /* 0x000000fd0f00780c */ /* 0x000fda0000704470 */
[----:B------:R-:W-:Y:S01]  /*0a90*/  @!P0 MOV R12, RZ ;  /* 0x000000ff000c8202 */ /* 0x000fe20000000f00 */
[----:B------:R-:W-:Y:S06]  /*0aa0*/  @!P0 BRA `(.L_x_18) ;  /* 0x0000000000608947 */ /* 0x000fec0003800000 */
[----:B------:R-:W-:Y:S01]  /*0ab0*/  IMAD.MOV.U32 R0, RZ, RZ, 0x40800000 ;  /* 0x40800000ff007424 */ /* 0x000fe200078e00ff */
[----:B------:R-:W-:-:S04]  /*0ac0*/  FSETP.GTU.FTZ.AND P1, PT, |R3|, +INF , PT ;  /* 0x7f8000000300780b */ /* 0x000fc80003f3c200 */
[----:B------:R-:W-:-:S04]  /*0ad0*/  FSETP.GTU.FTZ.AND P0, PT, |R0|, +INF , PT ;  /* 0x7f8000000000780b */ /* 0x000fc80003f1c200 */
[----:B------:R-:W-:-:S13]  /*0ae0*/  PLOP3.LUT P0, PT, P0, P1, PT, 0xf8, 0x8f ;  /* 0x00000000008f781c */ /* 0x000fda0000703f70 */
[----:B------:R-:W-:Y:S05]  /*0af0*/  @P0 BRA `(.L_x_19) ;  /* 0x00000004004c0947 */ /* 0x000fea0003800000 */
[----:B------:R-:W-:-:S13]  /*0b00*/  LOP3.LUT P0, RZ, R3, 0x7fffffff, R14, 0xc8, !PT ;  /* 0x7fffffff03ff7812 */ /* 0x000fda000780c80e */
[----:B------:R-:W-:Y:S05]  /*0b10*/  @!P0 BRA `(.L_x_20) ;  /* 0x00000004003c8947 */ /* 0x000fea0003800000 */
[C---:B------:R-:W-:Y:S02]  /*0b20*/  FSETP.NEU.FTZ.AND P3, PT, |R0|.reuse, +INF , PT ;  /* 0x7f8000000000780b */ /* 0x040fe40003f7d200 */
[----:B------:R-:W-:Y:S02]  /*0b30*/  FSETP.NEU.FTZ.AND P1, PT, |R3|, +INF , PT ;  /* 0x7f8000000300780b */ /* 0x000fe40003f3d200 */
[----:B------:R-:W-:-:S11]  /*0b40*/  FSETP.NEU.FTZ.AND P0, PT, |R0|, +INF , PT ;  /* 0x7f8000000000780b */ /* 0x000fd60003f1d200 */
[----:B------:R-:W-:Y:S05]  /*0b50*/  @!P1 BRA !P3, `(.L_x_20) ;  /* 0x00000004002c9947 */ /* 0x000fea0005800000 */
[----:B------:R-:W-:-:S04]  /*0b60*/  LOP3.LUT P3, RZ, R14, 0x7fffffff, RZ, 0xc0, !PT ;  /* 0x7fffffff0eff7812 */ /* 0x000fc8000786c0ff */
[----:B------:R-:W-:-:S13]  /*0b70*/  PLOP3.LUT P1, PT, P1, P3, PT, 0x2f, 0xf2 ;  /* 0x0000000000f2781c */ /* 0x000fda0000f26577 */
[----:B------:R-:W-:Y:S05]  /*0b80*/  @P1 BRA `(.L_x_21) ;  /* 0x0000000400181947 */ /* 0x000fea0003800000 */
[----:B------:R-:W-:-:S04]  /*0b90*/  LOP3.LUT P1, RZ, R3, 0x7fffffff, RZ, 0xc0, !PT ;  /* 0x7fffffff03ff7812 */ /* 0x000fc8000782c0ff */
[----:B------:R-:W-:-:S13]  /*0ba0*/  PLOP3.LUT P0, PT, P0, P1, PT, 0x2f, 0xf2 ;  /* 0x0000000000f2781c */ /* 0x000fda0000702577 */
[----:B------:R-:W-:Y:S05]  /*0bb0*/  @P0 BRA `(.L_x_22) ;  /* 0x0000000400000947 */ /* 0x000fea0003800000 */
[----:B------:R-:W-:Y:S02]  /*0bc0*/  ISETP.GE.AND P0, PT, R15, RZ, PT ;  /* 0x000000ff0f00720c */ /* 0x000fe40003f06270 */
[----:B------:R-:W-:-:S11]  /*0bd0*/  ISETP.GE.AND P1, PT, R16, RZ, PT ;  /* 0x000000ff1000720c */ /* 0x000fd60003f26270 */
[----:B------:R-:W-:Y:S01]  /*0be0*/  @P0 MOV R12, RZ ;  /* 0x000000ff000c0202 */ /* 0x000fe20000000f00 */
[----:B------:R-:W-:Y:S02]  /*0bf0*/  @!P0 IMAD.MOV.U32 R12, RZ, RZ, -0x40 ;  /* 0xffffffc0ff0c8424 */ /* 0x000fe400078e00ff */
[----:B------:R-:W-:Y:S01]  /*0c00*/  @!P0 FFMA R14, R0, 1.84467440737095516160e+19, RZ ;  /* 0x5f800000000e8823 */ /* 0x000fe200000000ff */
[----:B------:R-:W-:Y:S02]  /*0c10*/  @!P1 FFMA R3, R3, 1.84467440737095516160e+19, RZ ;  /* 0x5f80000003039823 */ /* 0x000fe400000000ff */
[----:B------:R-:W-:-:S07]  /*0c20*/  @!P1 IADD3 R12, PT, PT, R12, 0x40, RZ ;  /* 0x000000400c0c9810 */ /* 0x000fce0007ffe0ff */
.L_x_18:
[----:B------:R-:W-:Y:S01]  /*0c30*/  LEA R0, R11, 0xc0800000, 0x17 ;  /* 0xc08000000b007811 */ /* 0x000fe200078eb8ff */
[----:B------:R-:W-:Y:S01]  /*0c40*/  BSSY.RECONVERGENT B3, `(.L_x_23) ;  /* 0x0000036000037945 */ /* 0x000fe20003800200 */
[----:B------:R-:W-:-:S03]  /*0c50*/  IADD3 R15, PT, PT, R13, -0x7f, RZ ;  /* 0xffffff810d0f7810 */ /* 0x000fc60007ffe0ff */
[----:B------:R-:W-:Y:S02]  /*0c60*/  IMAD.IADD R16, R3, 0x1, -R0 ;  /* 0x0000000103107824 */ /* 0x000fe400078e0a00 */
[C---:B------:R-:W-:Y:S01]  /*0c70*/  IMAD R0, R15.reuse, -0x800000, R14 ;  /* 0xff8000000f007824 */ /* 0x040fe200078e020e */
[----:B------:R-:W-:Y:S01]  /*0c80*/  IADD3 R15, PT, PT, R15, 0x7f, -R11 ;  /* 0x0000007f0f0f7810 */ /* 0x000fe20007ffe80b */
[----:B------:R-:W0:Y:S01]  /*0c90*/  MUFU.RCP R3, R16 ;  /* 0x0000001000037308 */ /* 0x000e220000001000 */
[----:B------:R-:W-:-:S03]  /*0ca0*/  FADD.FTZ R17, -R16, -RZ ;  /* 0x800000ff10117221 */ /* 0x000fc60000010100 */
[----:B------:R-:W-:Y:S02]  /*0cb0*/  IMAD.IADD R15, R15, 0x1, R12 ;  /* 0x000000010f0f7824 */ /* 0x000fe400078e020c */
[----:B0-----:R-:W-:-:S04]  /*0cc0*/  FFMA R18, R3, R17, 1 ;  /* 0x3f80000003127423 */ /* 0x001fc80000000011 */
[----:B------:R-:W-:-:S04]  /*0cd0*/  FFMA R3, R3, R18, R3 ;  /* 0x0000001203037223 */ /* 0x000fc80000000003 */
[----:B------:R-:W-:-:S04]  /*0ce0*/  FFMA R14, R0, R3, RZ ;  /* 0x00000003000e7223 */ /* 0x000fc800000000ff */
[----:B------:R-:W-:-:S04]  /*0cf0*/  FFMA R13, R17, R14, R0 ;  /* 0x0000000e110d7223 */ /* 0x000fc80000000000 */
[----:B------:R-:W-:-:S04]  /*0d00*/  FFMA R14, R3, R13, R14 ;  /* 0x0000000d030e7223 */ /* 0x000fc8000000000e */
[----:B------:R-:W-:-:S04]  /*0d10*/  FFMA R13, R17, R14, R0 ;  /* 0x0000000e110d7223 */ /* 0x000fc80000000000 */
[----:B------:R-:W-:-:S05]  /*0d20*/  FFMA R0, R3, R13, R14 ;  /* 0x0000000d03007223 */ /* 0x000fca000000000e */
[----:B------:R-:W-:-:S04]  /*0d30*/  SHF.R.U32.HI R11, RZ, 0x17, R0 ;  /* 0x00000017ff0b7819 */ /* 0x000fc80000011600 */
[----:B------:R-:W-:-:S04]  /*0d40*/  LOP3.LUT R11, R11, 0xff, RZ, 0xc0, !PT ;  /* 0x000000ff0b0b7812 */ /* 0x000fc800078ec0ff */
[----:B------:R-:W-:-:S05]  /*0d50*/  IADD3 R16, PT, PT, R11, R15, RZ ;  /* 0x0000000f0b107210 */ /* 0x000fca0007ffe0ff */
[----:B------:R-:W-:-:S05]  /*0d60*/  VIADD R11, R16, 0xffffffff ;  /* 0xffffffff100b7836 */ /* 0x000fca0000000000 */
[----:B------:R-:W-:-:S13]  /*0d70*/  ISETP.GE.U32.AND P0, PT, R11, 0xfe, PT ;  /* 0x000000fe0b00780c */ /* 0x000fda0003f06070 */
[----:B------:R-:W-:Y:S05]  /*0d80*/  @!P0 BRA `(.L_x_24) ;  /* 0x0000000000808947 */ /* 0x000fea0003800000 */
[----:B------:R-:W-:-:S13]  /*0d90*/  ISETP.GT.AND P0, PT, R16, 0xfe, PT ;  /* 0x000000fe1000780c */ /* 0x000fda0003f04270 */
[----:B------:R-:W-:Y:S05]  /*0da0*/  @P0 BRA `(.L_x_25) ;  /* 0x00000000006c0947 */ /* 0x000fea0003800000 */
[----:B------:R-:W-:-:S13]  /*0db0*/  ISETP.GE.AND P0, PT, R16, 0x1, PT ;  /* 0x000000011000780c */ /* 0x000fda0003f06270 */
[----:B------:R-:W-:Y:S05]  /*0dc0*/  @P0 BRA `(.L_x_26) ;  /* 0x0000000000740947 */ /* 0x000fea0003800000 */
[----:B------:R-:W-:Y:S02]  /*0dd0*/  ISETP.GE.AND P0, PT, R16, -0x18, PT ;  /* 0xffffffe81000780c */ /* 0x000fe40003f06270 */
[----:B------:R-:W-:-:S11]  /*0de0*/  LOP3.LUT R0, R0, 0x80000000, RZ, 0xc0, !PT ;  /* 0x8000000000007812 */ /* 0x000fd600078ec0ff */
[----:B------:R-:W-:Y:S05]  /*0df0*/  @!P0 BRA `(.L_x_26) ;  /* 0x0000000000688947 */ /* 0x000fea0003800000 */
[-CC-:B------:R-:W-:Y:S01]  /*0e00*/  FFMA.RZ R11, R3, R13.reuse, R14.reuse ;  /* 0x0000000d030b7223 */ /* 0x180fe2000000c00e */
[C---:B------:R-:W-:Y:S02]  /*0e10*/  ISETP.NE.AND P3, PT, R16.reuse, RZ, PT ;  /* 0x000000ff1000720c */ /* 0x040fe40003f65270 */
[C---:B------:R-:W-:Y:S02]  /*0e20*/  ISETP.NE.AND P1, PT, R16.reuse, RZ, PT ;  /* 0x000000ff1000720c */ /* 0x040fe40003f25270 */
[----:B------:R-:W-:Y:S01]  /*0e30*/  LOP3.LUT R12, R11, 0x7fffff, RZ, 0xc0, !PT ;  /* 0x007fffff0b0c7812 */ /* 0x000fe200078ec0ff */
[CCC-:B------:R-:W-:Y:S01]  /*0e40*/  FFMA.RP R11, R3.reuse, R13.reuse, R14.reuse ;  /* 0x0000000d030b7223 */ /* 0x1c0fe2000000800e */
[----:B------:R-:W-:Y:S01]  /*0e50*/  FFMA.RM R14, R3, R13, R14 ;  /* 0x0000000d030e7223 */ /* 0x000fe2000000400e */
[----:B------:R-:W-:Y:S01]  /*0e60*/  IADD3 R3, PT, PT, R16, 0x20, RZ ;  /* 0x0000002010037810 */ /* 0x000fe20007ffe0ff */
[----:B------:R-:W-:Y:S01]  /*0e70*/  IMAD.MOV R13, RZ, RZ, -R16 ;  /* 0x000000ffff0d7224 */ /* 0x000fe200078e0a10 */
[----:B------:R-:W-:-:S02]  /*0e80*/  LOP3.LUT R12, R12, 0x800000, RZ, 0xfc, !PT ;  /* 0x008000000c0c7812 */ /* 0x000fc400078efcff */
[----:B------:R-:W-:Y:S02]  /*0e90*/  FSETP.NEU.FTZ.AND P0, PT, R11, R14, PT ;  /* 0x0000000e0b00720b */ /* 0x000fe40003f1d000 */
[----:B------:R-:W-:Y:S02]  /*0ea0*/  SHF.L.U32 R3, R12, R3, RZ ;  /* 0x000000030c037219 */ /* 0x000fe400000006ff */
[----:B------:R-:W-:Y:S02]  /*0eb0*/  SEL R11, R13, RZ, P3 ;  /* 0x000000ff0d0b7207 */ /* 0x000fe40001800000 */
[----:B------:R-:W-:Y:S02]  /*0ec0*/  ISETP.NE.AND P1, PT, R3, RZ, P1 ;  /* 0x000000ff0300720c */ /* 0x000fe40000f25270 */
[----:B------:R-:W-:Y:S02]  /*0ed0*/  SHF.R.U32.HI R11, RZ, R11, R12 ;  /* 0x0000000bff0b7219 */ /* 0x000fe4000001160c */
[----:B------:R-:W-:-:S02]  /*0ee0*/  PLOP3.LUT P0, PT, P0, P1, PT, 0xf8, 0x8f ;  /* 0x00000000008f781c */ /* 0x000fc40000703f70 */
[----:B------:R-:W-:Y:S02]  /*0ef0*/  SHF.R.U32.HI R12, RZ, 0x1, R11 ;  /* 0x00000001ff0c7819 */ /* 0x000fe4000001160b */
[----:B------:R-:W-:-:S04]  /*0f00*/  SEL R3, RZ, 0x1, !P0 ;  /* 0x00000001ff037807 */ /* 0x000fc80004000000 */
[----:B------:R-:W-:-:S04]  /*0f10*/  LOP3.LUT R14, R3, 0x1, R12, 0xf8, !PT ;  /* 0x00000001030e7812 */ /* 0x000fc800078ef80c */
[----:B------:R-:W-:-:S04]  /*0f20*/  LOP3.LUT R11, R14, R11, RZ, 0xc0, !PT ;  /* 0x0000000b0e0b7212 */ /* 0x000fc800078ec0ff */
[----:B------:R-:W-:-:S04]  /*0f30*/  IADD3 R11, PT, PT, R12, R11, RZ ;  /* 0x0000000b0c0b7210 */ /* 0x000fc80007ffe0ff */
[----:B------:R-:W-:Y:S01]  /*0f40*/  LOP3.LUT R0, R11, R0, RZ, 0xfc, !PT ;  /* 0x000000000b007212 */ /* 0x000fe200078efcff */
[----:B------:R-:W-:Y:S06]  /*0f50*/  BRA `(.L_x_26) ;  /* 0x0000000000107947 */ /* 0x000fec0003800000 */
.L_x_25:
[----:B------:R-:W-:-:S04]  /*0f60*/  LOP3.LUT R0, R0, 0x80000000, RZ, 0xc0, !PT ;  /* 0x8000000000007812 */ /* 0x000fc800078ec0ff */
[----:B------:R-:W-:Y:S01]  /*0f70*/  LOP3.LUT R0, R0, 0x7f800000, RZ, 0xfc, !PT ;  /* 0x7f80000000007812 */ /* 0x000fe200078efcff */
[----:B------:R-:W-:Y:S06]  /*0f80*/  BRA `(.L_x_26) ;  /* 0x0000000000047947 */ /* 0x000fec0003800000 */
.L_x_24:
[----:B------:R-:W-:-:S07]  /*0f90*/  IMAD R0, R15, 0x800000, R0 ;  /* 0x008000000f007824 */ /* 0x000fce00078e0200 */
.L_x_26:
[----:B------:R-:W-:Y:S05]  /*0fa0*/  BSYNC.RECONVERGENT B3 ;  /* 0x0000000000037941 */ /* 0x000fea0003800200 */
.L_x_23:
[----:B------:R-:W-:Y:S05]  /*0fb0*/  BRA `(.L_x_27) ;  /* 0x0000000000207947 */ /* 0x000fea0003800000 */
.L_x_22:
[----:B------:R-:W-:-:S04]  /*0fc0*/  LOP3.LUT R0, R3, 0x80000000, R14, 0x48, !PT ;  /* 0x8000000003007812 */ /* 0x000fc800078e480e */
[----:B------:R-:W-:Y:S01]  /*0fd0*/  LOP3.LUT R0, R0, 0x7f800000, RZ, 0xfc, !PT ;  /* 0x7f80000000007812 */ /* 0x000fe200078efcff */
[----:B------:R-:W-:Y:S06]  /*0fe0*/  BRA `(.L_x_27) ;  /* 0x0000000000147947 */ /* 0x000fec0003800000 */
.L_x_21:
[----:B------:R-:W-:Y:S01]  /*0ff0*/  LOP3.LUT R0, R3, 0x80000000, R14, 0x48, !PT ;  /* 0x8000000003007812 */ /* 0x000fe200078e480e */
[----:B------:R-:W-:Y:S06]  /*1000*/  BRA `(.L_x_27) ;  /* 0x00000000000c7947 */ /* 0x000fec0003800000 */
.L_x_20:
[----:B------:R-:W0:Y:S01]  /*1010*/  MUFU.RSQ R0, -QNAN ;  /* 0xffc0000000007908 */ /* 0x000e220000001400 */
[----:B------:R-:W-:Y:S05]  /*1020*/  BRA `(.L_x_27) ;  /* 0x0000000000047947 */ /* 0x000fea0003800000 */
.L_x_19:
[----:B------:R-:W-:-:S07]  /*1030*/  FADD.FTZ R0, R0, R3 ;  /* 0x0000000300007221 */ /* 0x000fce0000010000 */
.L_x_27:
[----:B------:R-:W-:Y:S05]  /*1040*/  BSYNC.RECONVERGENT B2 ;  /* 0x0000000000027941 */ /* 0x000fea0003800200 */
.L_x_17:
[----:B------:R-:W-:-:S04]  /*1050*/  HFMA2 R11, -RZ, RZ, 0, 0 ;  /* 0x00000000ff0b7431 */ /* 0x000fc800000001ff */
[----:B0-----:R-:W-:Y:S05]  /*1060*/  RET.REL.NODEC R10 `(_Z19calculate_pi_kernelPfifii) ;  /* 0xffffffec0ae47950 */ /* 0x001fea0003c3ffff */
.L_x_28:
        /* <DEDUP_REMOVED lines=9> */
.L_x_29:


//--------------------- .nv.shared.reserved.0     --------------------------
	.section	.nv.shared.reserved.0,"aw",@nobits
	.weak		__nv_reservedSMEM_offset_0_alias
	.size		__nv_reservedSMEM_offset_0_alias, 0, 64
	.other		__nv_reservedSMEM_offset_0_alias,@"STO_CUDA_RESERVED_SHARED STV_DEFAULT"
__nv_reservedSMEM_offset_0_alias:
	.zero		0
	.zero		64


//--------------------- .nv.constant0._Z7kernel1v --------------------------
	.section	.nv.constant0._Z7kernel1v,"a",@progbits
	.sectionflags	@""
	.align	4
.nv.constant0._Z7kernel1v:
	.zero		896


//--------------------- .nv.constant0._Z19calculate_pi_kernelPfifii --------------------------
	.section	.nv.constant0._Z19calculate_pi_kernelPfifii,"a",@progbits
	.sectionflags	@""
	.align	4
.nv.constant0._Z19calculate_pi_kernelPfifii:
	.zero		920


//--------------------- SYMBOLS --------------------------

	.type		.nv.reservedSmem.offset0,@object
	.size		.nv.reservedSmem.offset0,0x4
